//
// Generated by NVIDIA NVVM Compiler
//
// Compiler Build ID: CL-36424714
// Cuda compilation tools, release 13.0, V13.0.88
// Based on NVVM 20.0.0
//

.version 9.0
.target sm_100
.address_size 64

	// .globl	_Z19Sgemm_kernel_globalPfS_S_mmmff

.visible .entry _Z19Sgemm_kernel_globalPfS_S_mmmff(
	.param .u64 .ptr .align 1 _Z19Sgemm_kernel_globalPfS_S_mmmff_param_0,
	.param .u64 .ptr .align 1 _Z19Sgemm_kernel_globalPfS_S_mmmff_param_1,
	.param .u64 .ptr .align 1 _Z19Sgemm_kernel_globalPfS_S_mmmff_param_2,
	.param .u64 _Z19Sgemm_kernel_globalPfS_S_mmmff_param_3,
	.param .u64 _Z19Sgemm_kernel_globalPfS_S_mmmff_param_4,
	.param .u64 _Z19Sgemm_kernel_globalPfS_S_mmmff_param_5,
	.param .f32 _Z19Sgemm_kernel_globalPfS_S_mmmff_param_6,
	.param .f32 _Z19Sgemm_kernel_globalPfS_S_mmmff_param_7
)
{
	.reg .pred 	%p<13>;
	.reg .b32 	%r<9>;
	.reg .b32 	%f<75>;
	.reg .b64 	%rd<105>;

	ld.param.u64 	%rd26, [_Z19Sgemm_kernel_globalPfS_S_mmmff_param_0];
	ld.param.u64 	%rd27, [_Z19Sgemm_kernel_globalPfS_S_mmmff_param_1];
	ld.param.u64 	%rd28, [_Z19Sgemm_kernel_globalPfS_S_mmmff_param_3];
	ld.param.u64 	%rd24, [_Z19Sgemm_kernel_globalPfS_S_mmmff_param_4];
	ld.param.u64 	%rd25, [_Z19Sgemm_kernel_globalPfS_S_mmmff_param_5];
	cvta.to.global.u64 	%rd1, %rd27;
	cvta.to.global.u64 	%rd2, %rd26;
	mov.u32 	%r1, %ctaid.x;
	mov.u32 	%r2, %ntid.x;
	mov.u32 	%r3, %tid.x;
	mad.lo.s32 	%r4, %r1, %r2, %r3;
	mov.u32 	%r5, %ctaid.y;
	mov.u32 	%r6, %ntid.y;
	mov.u32 	%r7, %tid.y;
	mad.lo.s32 	%r8, %r5, %r6, %r7;
	cvt.u64.u32 	%rd3, %r8;
	setp.le.u64 	%p1, %rd28, %rd3;
	cvt.s64.s32 	%rd4, %r4;
	setp.le.u64 	%p2, %rd25, %rd4;
	or.pred  	%p3, %p1, %p2;
	@%p3 bra 	$L__BB0_14;
	setp.eq.s64 	%p4, %rd24, 0;
	mov.f32 	%f74, 0f00000000;
	@%p4 bra 	$L__BB0_13;
	mul.lo.s64 	%rd5, %rd24, %rd3;
	and.b64  	%rd6, %rd24, 7;
	setp.lt.u64 	%p5, %rd24, 8;
	mov.f32 	%f74, 0f00000000;
	mov.b64 	%rd103, 0;
	@%p5 bra 	$L__BB0_5;
	and.b64  	%rd103, %rd24, -8;
	shl.b64 	%rd30, %rd4, 2;
	add.s64 	%rd100, %rd1, %rd30;
	shl.b64 	%rd9, %rd25, 5;
	shl.b64 	%rd31, %rd5, 2;
	add.s64 	%rd32, %rd31, %rd2;
	add.s64 	%rd99, %rd32, 16;
	mov.f32 	%f74, 0f00000000;
	mov.u64 	%rd101, %rd103;
$L__BB0_4:
	.pragma "nounroll";
	ld.global.f32 	%f19, [%rd99+-16];
	ld.global.f32 	%f20, [%rd100];
	fma.rn.f32 	%f21, %f19, %f20, %f74;
	ld.global.f32 	%f22, [%rd99+-12];
	shl.b64 	%rd33, %rd25, 2;
	add.s64 	%rd34, %rd100, %rd33;
	ld.global.f32 	%f23, [%rd34];
	fma.rn.f32 	%f24, %f22, %f23, %f21;
	ld.global.f32 	%f25, [%rd99+-8];
	add.s64 	%rd35, %rd34, %rd33;
	ld.global.f32 	%f26, [%rd35];
	fma.rn.f32 	%f27, %f25, %f26, %f24;
	ld.global.f32 	%f28, [%rd99+-4];
	add.s64 	%rd36, %rd35, %rd33;
	ld.global.f32 	%f29, [%rd36];
	fma.rn.f32 	%f30, %f28, %f29, %f27;
	ld.global.f32 	%f31, [%rd99];
	add.s64 	%rd37, %rd36, %rd33;
	ld.global.f32 	%f32, [%rd37];
	fma.rn.f32 	%f33, %f31, %f32, %f30;
	ld.global.f32 	%f34, [%rd99+4];
	add.s64 	%rd38, %rd37, %rd33;
	ld.global.f32 	%f35, [%rd38];
	fma.rn.f32 	%f36, %f34, %f35, %f33;
	ld.global.f32 	%f37, [%rd99+8];
	add.s64 	%rd39, %rd38, %rd33;
	ld.global.f32 	%f38, [%rd39];
	fma.rn.f32 	%f39, %f37, %f38, %f36;
	ld.global.f32 	%f40, [%rd99+12];
	add.s64 	%rd40, %rd39, %rd33;
	ld.global.f32 	%f41, [%rd40];
	fma.rn.f32 	%f74, %f40, %f41, %f39;
	add.s64 	%rd101, %rd101, -8;
	add.s64 	%rd100, %rd100, %rd9;
	add.s64 	%rd99, %rd99, 32;
	setp.ne.s64 	%p6, %rd101, 0;
	@%p6 bra 	$L__BB0_4;
$L__BB0_5:
	setp.eq.s64 	%p7, %rd6, 0;
	@%p7 bra 	$L__BB0_13;
	and.b64  	%rd18, %rd24, 3;
	setp.lt.u64 	%p8, %rd6, 4;
	@%p8 bra 	$L__BB0_8;
	add.s64 	%rd41, %rd103, %rd5;
	shl.b64 	%rd42, %rd41, 2;
	add.s64 	%rd43, %rd2, %rd42;
	ld.global.f32 	%f43, [%rd43];
	mad.lo.s64 	%rd44, %rd103, %rd25, %rd4;
	shl.b64 	%rd45, %rd44, 2;
	add.s64 	%rd46, %rd1, %rd45;
	ld.global.f32 	%f44, [%rd46];
	fma.rn.f32 	%f45, %f43, %f44, %f74;
	add.s64 	%rd47, %rd103, 1;
	and.b64  	%rd48, %rd47, 4294967295;
	add.s64 	%rd49, %rd48, %rd5;
	shl.b64 	%rd50, %rd49, 2;
	add.s64 	%rd51, %rd2, %rd50;
	ld.global.f32 	%f46, [%rd51];
	mad.lo.s64 	%rd52, %rd48, %rd25, %rd4;
	shl.b64 	%rd53, %rd52, 2;
	add.s64 	%rd54, %rd1, %rd53;
	ld.global.f32 	%f47, [%rd54];
	fma.rn.f32 	%f48, %f46, %f47, %f45;
	add.s64 	%rd55, %rd103, 2;
	and.b64  	%rd56, %rd55, 4294967295;
	add.s64 	%rd57, %rd56, %rd5;
	shl.b64 	%rd58, %rd57, 2;
	add.s64 	%rd59, %rd2, %rd58;
	ld.global.f32 	%f49, [%rd59];
	mad.lo.s64 	%rd60, %rd56, %rd25, %rd4;
	shl.b64 	%rd61, %rd60, 2;
	add.s64 	%rd62, %rd1, %rd61;
	ld.global.f32 	%f50, [%rd62];
	fma.rn.f32 	%f51, %f49, %f50, %f48;
	add.s64 	%rd63, %rd103, 3;
	and.b64  	%rd64, %rd63, 4294967295;
	add.s64 	%rd65, %rd64, %rd5;
	shl.b64 	%rd66, %rd65, 2;
	add.s64 	%rd67, %rd2, %rd66;
	ld.global.f32 	%f52, [%rd67];
	mad.lo.s64 	%rd68, %rd64, %rd25, %rd4;
	shl.b64 	%rd69, %rd68, 2;
	add.s64 	%rd70, %rd1, %rd69;
	ld.global.f32 	%f53, [%rd70];
	fma.rn.f32 	%f74, %f52, %f53, %f51;
	add.s64 	%rd71, %rd103, 4;
	and.b64  	%rd103, %rd71, 4294967295;
$L__BB0_8:
	setp.eq.s64 	%p9, %rd18, 0;
	@%p9 bra 	$L__BB0_13;
	setp.eq.s64 	%p10, %rd18, 1;
	@%p10 bra 	$L__BB0_11;
	add.s64 	%rd72, %rd103, %rd5;
	shl.b64 	%rd73, %rd72, 2;
	add.s64 	%rd74, %rd2, %rd73;
	ld.global.f32 	%f55, [%rd74];
	mad.lo.s64 	%rd75, %rd103, %rd25, %rd4;
	shl.b64 	%rd76, %rd75, 2;
	add.s64 	%rd77, %rd1, %rd76;
	ld.global.f32 	%f56, [%rd77];
	fma.rn.f32 	%f57, %f55, %f56, %f74;
	add.s64 	%rd78, %rd103, 1;
	and.b64  	%rd79, %rd78, 4294967295;
	add.s64 	%rd80, %rd79, %rd5;
	shl.b64 	%rd81, %rd80, 2;
	add.s64 	%rd82, %rd2, %rd81;
	ld.global.f32 	%f58, [%rd82];
	mad.lo.s64 	%rd83, %rd79, %rd25, %rd4;
	shl.b64 	%rd84, %rd83, 2;
	add.s64 	%rd85, %rd1, %rd84;
	ld.global.f32 	%f59, [%rd85];
	fma.rn.f32 	%f74, %f58, %f59, %f57;
	add.s64 	%rd86, %rd103, 2;
	and.b64  	%rd103, %rd86, 4294967295;
$L__BB0_11:
	and.b64  	%rd87, %rd24, 1;
	setp.eq.b64 	%p11, %rd87, 1;
	not.pred 	%p12, %p11;
	@%p12 bra 	$L__BB0_13;
	add.s64 	%rd88, %rd103, %rd5;
	shl.b64 	%rd89, %rd88, 2;
	add.s64 	%rd90, %rd2, %rd89;
	ld.global.f32 	%f60, [%rd90];
	mad.lo.s64 	%rd91, %rd103, %rd25, %rd4;
	shl.b64 	%rd92, %rd91, 2;
	add.s64 	%rd93, %rd1, %rd92;
	ld.global.f32 	%f61, [%rd93];
	fma.rn.f32 	%f74, %f60, %f61, %f74;
$L__BB0_13:
	ld.param.f32 	%f66, [_Z19Sgemm_kernel_globalPfS_S_mmmff_param_7];
	ld.param.f32 	%f65, [_Z19Sgemm_kernel_globalPfS_S_mmmff_param_6];
	ld.param.u64 	%rd98, [_Z19Sgemm_kernel_globalPfS_S_mmmff_param_2];
	mad.lo.s64 	%rd94, %rd25, %rd3, %rd4;
	cvta.to.global.u64 	%rd95, %rd98;
	shl.b64 	%rd96, %rd94, 2;
	add.s64 	%rd97, %rd95, %rd96;
	ld.global.f32 	%f62, [%rd97];
	mul.f32 	%f63, %f66, %f62;
	fma.rn.f32 	%f64, %f65, %f74, %f63;
	st.global.f32 	[%rd97], %f64;
$L__BB0_14:
	ret;

}


// ===== COMPILED SASS (sm_100) =====

	.target	sm_100

	.elftype	@"ET_EXEC"


//--------------------- .note.nv.tkinfo           --------------------------
	.section	.note.nv.tkinfo,"",@"SHT_NOTE"
	.sectionflags	@"SHF_NOTE_NV_TKINFO"
	.tkinfo
        /*0018*/ 	.word	0x00000002
        /*0030*/ 	.string	""
        /*0030*/ 	.string	"ptxas"
        /*0030*/ 	.string	"Cuda compilation tools, release 13.0, V13.0.88"
        /*0030*/ 	.string	"Build cuda_13.0.r13.0/compiler.36424714_0"
        /*0030*/ 	.string	"-arch sm_100 -m 64 "



//--------------------- .note.nv.cuinfo           --------------------------
	.section	.note.nv.cuinfo,"",@"SHT_NOTE"
	.sectionflags	@"SHF_NOTE_NV_CUINFO"
        /*0018*/ 	.short	0x0002
        /*001a*/ 	.short	0x0064
        /*001c*/ 	.short	0x0082
	.zero		2


//--------------------- .nv.info                  --------------------------
	.section	.nv.info,"",@"SHT_CUDA_INFO"
	.align	4


	//----- nvinfo : EIATTR_REGCOUNT
	.align		4
        /*0000*/ 	.byte	0x04, 0x2f
        /*0002*/ 	.short	(.L_1 - .L_0)
	.align		4
.L_0:
        /*0004*/ 	.word	index@(_Z19Sgemm_kernel_globalPfS_S_mmmff)
        /*0008*/ 	.word	0x00000020


	//----- nvinfo : EIATTR_FRAME_SIZE
	.align		4
.L_1:
        /*000c*/ 	.byte	0x04, 0x11
        /*000e*/ 	.short	(.L_3 - .L_2)
	.align		4
.L_2:
        /*0010*/ 	.word	index@(_Z19Sgemm_kernel_globalPfS_S_mmmff)
        /*0014*/ 	.word	0x00000000


	//----- nvinfo : EIATTR_MIN_STACK_SIZE
	.align		4
.L_3:
        /*0018*/ 	.byte	0x04, 0x12
        /*001a*/ 	.short	(.L_5 - .L_4)
	.align		4
.L_4:
        /*001c*/ 	.word	index@(_Z19Sgemm_kernel_globalPfS_S_mmmff)
        /*0020*/ 	.word	0x00000000
.L_5:


//--------------------- .nv.compat                --------------------------
	.section	.nv.compat,"",@"SHT_CUDA_COMPAT_INFO"
	.align	4
        /*0000*/ 	.byte	0x02, 0x09, 0x00, 0x00, 0x02, 0x02, 0x01, 0x00, 0x02, 0x05, 0x05, 0x00, 0x03, 0x07, 0x01, 0x01
        /*0010*/ 	.byte	0x02, 0x03, 0x00, 0x00, 0x02, 0x06, 0x01, 0x00, 0x04, 0x0b, 0x08, 0x00, 0x09, 0x00, 0x00, 0x00
        /*0020*/ 	.byte	0x00, 0x00, 0x00, 0x00


//--------------------- .nv.info._Z19Sgemm_kernel_globalPfS_S_mmmff --------------------------
	.section	.nv.info._Z19Sgemm_kernel_globalPfS_S_mmmff,"",@"SHT_CUDA_INFO"
	.sectionflags	@""
	.align	4


	//----- nvinfo : EIATTR_CUDA_API_VERSION
	.align		4
        /*0000*/ 	.byte	0x04, 0x37
        /*0002*/ 	.short	(.L_7 - .L_6)
.L_6:
        /*0004*/ 	.word	0x00000082


	//----- nvinfo : EIATTR_KPARAM_INFO
	.align		4
.L_7:
        /*0008*/ 	.byte	0x04, 0x17
        /*000a*/ 	.short	(.L_9 - .L_8)
.L_8:
        /*000c*/ 	.word	0x00000000
        /*0010*/ 	.short	0x0007
        /*0012*/ 	.short	0x0034
        /*0014*/ 	.byte	0x00, 0xf0, 0x11, 0x00


	//----- nvinfo : EIATTR_KPARAM_INFO
	.align		4
.L_9:
        /*0018*/ 	.byte	0x04, 0x17
        /*001a*/ 	.short	(.L_11 - .L_10)
.L_10:
        /*001c*/ 	.word	0x00000000
        /*0020*/ 	.short	0x0006
        /*0022*/ 	.short	0x0030
        /*0024*/ 	.byte	0x00, 0xf0, 0x11, 0x00


	//----- nvinfo : EIATTR_KPARAM_INFO
	.align		4
.L_11:
        /*0028*/ 	.byte	0x04, 0x17
        /*002a*/ 	.short	(.L_13 - .L_12)
.L_12:
        /*002c*/ 	.word	0x00000000
        /*0030*/ 	.short	0x0005
        /*0032*/ 	.short	0x0028
        /*0034*/ 	.byte	0x00, 0xf0, 0x21, 0x00


	//----- nvinfo : EIATTR_KPARAM_INFO
	.align		4
.L_13:
        /*0038*/ 	.byte	0x04, 0x17
        /*003a*/ 	.short	(.L_15 - .L_14)
.L_14:
        /*003c*/ 	.word	0x00000000
        /*0040*/ 	.short	0x0004
        /*0042*/ 	.short	0x0020
        /*0044*/ 	.byte	0x00, 0xf0, 0x21, 0x00


	//----- nvinfo : EIATTR_KPARAM_INFO
	.align		4
.L_15:
        /*0048*/ 	.byte	0x04, 0x17
        /*004a*/ 	.short	(.L_17 - .L_16)
.L_16:
        /*004c*/ 	.word	0x00000000
        /*0050*/ 	.short	0x0003
        /*0052*/ 	.short	0x0018
        /*0054*/ 	.byte	0x00, 0xf0, 0x21, 0x00


	//----- nvinfo : EIATTR_KPARAM_INFO
	.align		4
.L_17:
        /*0058*/ 	.byte	0x04, 0x17
        /*005a*/ 	.short	(.L_19 - .L_18)
.L_18:
        /*005c*/ 	.word	0x00000000
        /*0060*/ 	.short	0x0002
        /*0062*/ 	.short	0x0010
        /*0064*/ 	.byte	0x00, 0xf5, 0x21, 0x00


	//----- nvinfo : EIATTR_KPARAM_INFO
	.align		4
.L_19:
        /*0068*/ 	.byte	0x04, 0x17
        /*006a*/ 	.short	(.L_21 - .L_20)
.L_20:
        /*006c*/ 	.word	0x00000000
        /*0070*/ 	.short	0x0001
        /*0072*/ 	.short	0x0008
        /*0074*/ 	.byte	0x00, 0xf5, 0x21, 0x00


	//----- nvinfo : EIATTR_KPARAM_INFO
	.align		4
.L_21:
        /*0078*/ 	.byte	0x04, 0x17
        /*007a*/ 	.short	(.L_23 - .L_22)
.L_22:
        /*007c*/ 	.word	0x00000000
        /*0080*/ 	.short	0x0000
        /*0082*/ 	.short	0x0000
        /*0084*/ 	.byte	0x00, 0xf5, 0x21, 0x00


	//----- nvinfo : EIATTR_SPARSE_MMA_MASK
	.align		4
.L_23:
        /*0088*/ 	.byte	0x03, 0x50
        /*008a*/ 	.short	0x0000


	//----- nvinfo : EIATTR_MAXREG_COUNT
	.align		4
        /*008c*/ 	.byte	0x03, 0x1b
        /*008e*/ 	.short	0x00ff


	//----- nvinfo : EIATTR_MERCURY_ISA_VERSION
	.align		4
        /*0090*/ 	.byte	0x03, 0x5f
        /*0092*/ 	.short	0x0101


	//----- nvinfo : EIATTR_VRC_CTA_INIT_COUNT
	.align		4
        /*0094*/ 	.byte	0x02, 0x4a
	.zero		1
	.zero		1


	//----- nvinfo : EIATTR_EXIT_INSTR_OFFSETS
	.align		4
        /*0098*/ 	.byte	0x04, 0x1c
        /*009a*/ 	.short	(.L_25 - .L_24)


	//   ....[0]....
.L_24:
        /*009c*/ 	.word	0x00000100


	//   ....[1]....
        /*00a0*/ 	.word	0x00000de0


	//----- nvinfo : EIATTR_CBANK_PARAM_SIZE
	.align		4
.L_25:
        /*00a4*/ 	.byte	0x03, 0x19
        /*00a6*/ 	.short	0x0038


	//----- nvinfo : EIATTR_PARAM_CBANK
	.align		4
        /*00a8*/ 	.byte	0x04, 0x0a
        /*00aa*/ 	.short	(.L_27 - .L_26)
	.align		4
.L_26:
        /*00ac*/ 	.word	index@(.nv.constant0._Z19Sgemm_kernel_globalPfS_S_mmmff)
        /*00b0*/ 	.short	0x0380
        /*00b2*/ 	.short	0x0038


	//----- nvinfo : EIATTR_SW_WAR
	.align		4
.L_27:
        /*00b4*/ 	.byte	0x04, 0x36
        /*00b6*/ 	.short	(.L_29 - .L_28)
.L_28:
        /*00b8*/ 	.word	0x00000008
.L_29:


//--------------------- .nv.callgraph             --------------------------
	.section	.nv.callgraph,"",@"SHT_CUDA_CALLGRAPH"
	.align	4
	.sectionentsize	8
	.align		4
        /*0000*/ 	.word	0x00000000
	.align		4
        /*0004*/ 	.word	0xffffffff
	.align		4
        /*0008*/ 	.word	0x00000000
	.align		4
        /*000c*/ 	.word	0xfffffffe
	.align		4
        /*0010*/ 	.word	0x00000000
	.align		4
        /*0014*/ 	.word	0xfffffffd
	.align		4
        /*0018*/ 	.word	0x00000000
	.align		4
        /*001c*/ 	.word	0xfffffffc


//--------------------- .text._Z19Sgemm_kernel_globalPfS_S_mmmff --------------------------
	.section	.text._Z19Sgemm_kernel_globalPfS_S_mmmff,"ax",@progbits
	.align	128
        .global         _Z19Sgemm_kernel_globalPfS_S_mmmff
        .type           _Z19Sgemm_kernel_globalPfS_S_mmmff,@function
        .size           _Z19Sgemm_kernel_globalPfS_S_mmmff,(.L_x_6 - _Z19Sgemm_kernel_globalPfS_S_mmmff)
        .other          _Z19Sgemm_kernel_globalPfS_S_mmmff,@"STO_CUDA_ENTRY STV_DEFAULT"
_Z19Sgemm_kernel_globalPfS_S_mmmff:
.text._Z19Sgemm_kernel_globalPfS_S_mmmff:
[----:B------:R-:W-:Y:S01]  /*0000*/  LDC R1, c[0x0][0x37c] ;  /* 0x0000df00ff017b82 */ /* 0x000fe20000000800 */
[----:B------:R-:W0:Y:S07]  /*0010*/  S2R R7, SR_TID.X ;  /* 0x0000000000077919 */ /* 0x000e2e0000002100 */
[----:B------:R-:W0:Y:S01]  /*0020*/  S2UR UR4, SR_CTAID.X ;  /* 0x00000000000479c3 */ /* 0x000e220000002500 */
[----:B------:R-:W1:Y:S01]  /*0030*/  LDCU.64 UR6, c[0x0][0x398] ;  /* 0x00007300ff0677ac */ /* 0x000e620008000a00 */
[----:B------:R-:W2:Y:S06]  /*0040*/  S2R R0, SR_TID.Y ;  /* 0x0000000000007919 */ /* 0x000eac0000002200 */
[----:B------:R-:W0:Y:S08]  /*0050*/  LDC R6, c[0x0][0x360] ;  /* 0x0000d800ff067b82 */ /* 0x000e300000000800 */
[----:B------:R-:W2:Y:S08]  /*0060*/  S2UR UR5, SR_CTAID.Y ;  /* 0x00000000000579c3 */ /* 0x000eb00000002600 */
[----:B------:R-:W2:Y:S08]  /*0070*/  LDC R19, c[0x0][0x364] ;  /* 0x0000d900ff137b82 */ /* 0x000eb00000000800 */
[----:B------:R-:W3:Y:S01]  /*0080*/  LDC.64 R8, c[0x0][0x3a8] ;  /* 0x0000ea00ff087b82 */ /* 0x000ee20000000a00 */
[----:B0-----:R-:W-:-:S05]  /*0090*/  IMAD R6, R6, UR4, R7 ;  /* 0x0000000406067c24 */ /* 0x001fca000f8e0207 */
[----:B------:R-:W-:Y:S01]  /*00a0*/  SHF.R.S32.HI R7, RZ, 0x1f, R6 ;  /* 0x0000001fff077819 */ /* 0x000fe20000011406 */
[----:B--2---:R-:W-:-:S05]  /*00b0*/  IMAD R19, R19, UR5, R0 ;  /* 0x0000000513137c24 */ /* 0x004fca000f8e0200 */
[----:B-1----:R-:W-:Y:S02]  /*00c0*/  ISETP.GE.U32.AND P1, PT, R19, UR6, PT ;  /* 0x0000000613007c0c */ /* 0x002fe4000bf26070 */
[----:B---3--:R-:W-:-:S04]  /*00d0*/  ISETP.GE.U32.AND P0, PT, R6, R8, PT ;  /* 0x000000080600720c */ /* 0x008fc80003f06070 */
[----:B------:R-:W-:-:S04]  /*00e0*/  ISETP.GE.U32.AND.EX P0, PT, R7, R9, PT, P0 ;  /* 0x000000090700720c */ /* 0x000fc80003f06100 */
[----:B------:R-:W-:-:S13]  /*00f0*/  ISETP.GE.U32.OR.EX P0, PT, RZ, UR7, P0, P1 ;  /* 0x00000007ff007c0c */ /* 0x000fda0008706510 */
[----:B------:R-:W-:Y:S05]  /*0100*/  @P0 EXIT ;  /* 0x000000000000094d */ /* 0x000fea0003800000 */
[----:B------:R-:W0:Y:S01]  /*0110*/  LDCU.64 UR8, c[0x0][0x3a0] ;  /* 0x00007400ff0877ac */ /* 0x000e220008000a00 */
[----:B------:R-:W-:Y:S01]  /*0120*/  IMAD.MOV.U32 R0, RZ, RZ, RZ ;  /* 0x000000ffff007224 */ /* 0x000fe200078e00ff */
[----:B------:R-:W1:Y:S01]  /*0130*/  LDCU.64 UR10, c[0x0][0x358] ;  /* 0x00006b00ff0a77ac */ /* 0x000e620008000a00 */
[----:B0-----:R-:W-:-:S04]  /*0140*/  UISETP.NE.U32.AND UP0, UPT, UR8, URZ, UPT ;  /* 0x000000ff0800728c */ /* 0x001fc8000bf05070 */
[----:B------:R-:W-:-:S09]  /*0150*/  UISETP.NE.AND.EX UP0, UPT, UR9, URZ, UPT, UP0 ;  /* 0x000000ff0900728c */ /* 0x000fd2000bf05300 */
[----:B-1----:R-:W-:Y:S05]  /*0160*/  BRA.U !UP0, `(.L_x_0) ;  /* 0x0000000908ec7547 */ /* 0x002fea000b800000 */
[----:B------:R-:W-:Y:S02]  /*0170*/  UISETP.GE.U32.AND UP1, UPT, UR8, 0x8, UPT ;  /* 0x000000080800788c */ /* 0x000fe4000bf26070 */
[C---:B------:R-:W-:Y:S01]  /*0180*/  IMAD.WIDE.U32 R4, R19.reuse, UR8, RZ ;  /* 0x0000000813047c25 */ /* 0x040fe2000f8e00ff */
[----:B------:R-:W-:Y:S02]  /*0190*/  ULOP3.LUT UR13, UR8, 0x7, URZ, 0xc0, !UPT ;  /* 0x00000007080d7892 */ /* 0x000fe4000f8ec0ff */
[----:B------:R-:W-:Y:S01]  /*01a0*/  UISETP.GE.U32.AND.EX UP1, UPT, UR9, URZ, UPT, UP1 ;  /* 0x000000ff0900728c */ /* 0x000fe2000bf26110 */
[----:B------:R-:W-:Y:S01]  /*01b0*/  IMAD.MOV.U32 R0, RZ, RZ, RZ ;  /* 0x000000ffff007224 */ /* 0x000fe200078e00ff */
[----:B------:R-:W-:Y:S01]  /*01c0*/  UISETP.NE.U32.AND UP0, UPT, UR13, URZ, UPT ;  /* 0x000000ff0d00728c */ /* 0x000fe2000bf05070 */
[----:B------:R-:W-:Y:S01]  /*01d0*/  IMAD R23, R19, UR9, R5 ;  /* 0x0000000913177c24 */ /* 0x000fe2000f8e0205 */
[----:B------:R-:W-:Y:S01]  /*01e0*/  UMOV UR4, URZ ;  /* 0x000000ff00047c82 */ /* 0x000fe20008000000 */
[----:B------:R-:W-:Y:S01]  /*01f0*/  UMOV UR5, URZ ;  /* 0x000000ff00057c82 */ /* 0x000fe20008000000 */
[----:B------:R-:W-:-:S03]  /*0200*/  UISETP.NE.AND.EX UP0, UPT, URZ, URZ, UPT, UP0 ;  /* 0x000000ffff00728c */ /* 0x000fc6000bf05300 */
[----:B------:R-:W-:Y:S08]  /*0210*/  BRA.U !UP1, `(.L_x_1) ;  /* 0x0000000109fc7547 */ /* 0x000ff0000b800000 */
[----:B------:R-:W0:Y:S01]  /*0220*/  LDCU.128 UR16, c[0x0][0x380] ;  /* 0x00007000ff1077ac */ /* 0x000e220008000c00 */
[C-C-:B------:R-:W-:Y:S01]  /*0230*/  SHF.L.U64.HI R18, R8.reuse, 0x5, R9.reuse ;  /* 0x0000000508127819 */ /* 0x140fe20000010209 */
[----:B------:R-:W-:Y:S01]  /*0240*/  IMAD.MOV.U32 R0, RZ, RZ, RZ ;  /* 0x000000ffff007224 */ /* 0x000fe200078e00ff */
[C---:B------:R-:W-:Y:S01]  /*0250*/  SHF.L.U64.HI R25, R8.reuse, 0x2, R9 ;  /* 0x0000000208197819 */ /* 0x040fe20000010209 */
[----:B------:R-:W1:Y:S01]  /*0260*/  LDCU UR5, c[0x0][0x3a4] ;  /* 0x00007480ff0577ac */ /* 0x000e620008000800 */
[----:B------:R-:W-:Y:S01]  /*0270*/  IMAD.SHL.U32 R27, R8, 0x4, RZ ;  /* 0x00000004081b7824 */ /* 0x000fe200078e00ff */
[----:B------:R-:W-:-:S07]  /*0280*/  ULOP3.LUT UR4, UR8, 0xfffffff8, URZ, 0xc0, !UPT ;  /* 0xfffffff808047892 */ /* 0x000fce000f8ec0ff */
[----:B------:R-:W-:Y:S01]  /*0290*/  UMOV UR6, UR4 ;  /* 0x0000000400067c82 */ /* 0x000fe20008000000 */
[----:B0-----:R-:W-:Y:S02]  /*02a0*/  LEA R2, P1, R4, UR16, 0x2 ;  /* 0x0000001004027c11 */ /* 0x001fe4000f8210ff */
[----:B------:R-:W-:Y:S02]  /*02b0*/  LEA R20, P0, R6, UR18, 0x2 ;  /* 0x0000001206147c11 */ /* 0x000fe4000f8010ff */
[----:B------:R-:W-:Y:S01]  /*02c0*/  LEA.HI.X R11, R4, UR17, R23, 0x2, P1 ;  /* 0x00000011040b7c11 */ /* 0x000fe200088f1417 */
[----:B-1----:R-:W-:Y:S01]  /*02d0*/  UMOV UR7, UR5 ;  /* 0x0000000500077c82 */ /* 0x002fe20008000000 */
[----:B------:R-:W-:Y:S02]  /*02e0*/  IADD3 R2, P1, PT, R2, 0x10, RZ ;  /* 0x0000001002027810 */ /* 0x000fe40007f3e0ff */
[----:B------:R-:W-:-:S03]  /*02f0*/  LEA.HI.X R21, R6, UR19, R7, 0x2, P0 ;  /* 0x0000001306157c11 */ /* 0x000fc600080f1407 */
[----:B------:R-:W-:-:S08]  /*0300*/  IMAD.X R11, RZ, RZ, R11, P1 ;  /* 0x000000ffff0b7224 */ /* 0x000fd000008e060b */
.L_x_2:
[----:B------:R-:W-:Y:S01]  /*0310*/  IADD3 R28, P0, PT, R20, R27, RZ ;  /* 0x0000001b141c7210 */ /* 0x000fe20007f1e0ff */
[----:B------:R-:W2:Y:S01]  /*0320*/  LDG.E R3, desc[UR10][R20.64] ;  /* 0x0000000a14037981 */ /* 0x000ea2000c1e1900 */
[----:B------:R-:W-:-:S03]  /*0330*/  MOV R10, R2 ;  /* 0x00000002000a7202 */ /* 0x000fc60000000f00 */
[--C-:B------:R-:W-:Y:S01]  /*0340*/  IMAD.X R29, R21, 0x1, R25.reuse, P0 ;  /* 0x00000001151d7824 */ /* 0x100fe200000e0619 */
[-C--:B------:R-:W-:Y:S01]  /*0350*/  IADD3 R14, P0, PT, R28, R27.reuse, RZ ;  /* 0x0000001b1c0e7210 */ /* 0x080fe20007f1e0ff */
[----:B------:R-:W2:Y:S04]  /*0360*/  LDG.E R16, desc[UR10][R10.64+-0x10] ;  /* 0xfffff00a0a107981 */ /* 0x000ea8000c1e1900 */
[----:B------:R-:W-:Y:S01]  /*0370*/  IMAD.X R15, R29, 0x1, R25, P0 ;  /* 0x000000011d0f7824 */ /* 0x000fe200000e0619 */
[----:B------:R-:W3:Y:S04]  /*0380*/  LDG.E R17, desc[UR10][R28.64] ;  /* 0x0000000a1c117981 */ /* 0x000ee8000c1e1900 */
[----:B------:R-:W3:Y:S04]  /*0390*/  LDG.E R24, desc[UR10][R10.64+-0xc] ;  /* 0xfffff40a0a187981 */ /* 0x000ee8000c1e1900 */
[----:B------:R0:W4:Y:S04]  /*03a0*/  LDG.E R22, desc[UR10][R14.64] ;  /* 0x0000000a0e167981 */ /* 0x000128000c1e1900 */
[----:B------:R-:W4:Y:S01]  /*03b0*/  LDG.E R29, desc[UR10][R10.64+-0x8] ;  /* 0xfffff80a0a1d7981 */ /* 0x000f22000c1e1900 */
[----:B------:R-:W-:-:S03]  /*03c0*/  IADD3 R12, P0, PT, R14, R27, RZ ;  /* 0x0000001b0e0c7210 */ /* 0x000fc60007f1e0ff */
[----:B------:R-:W5:Y:S02]  /*03d0*/  LDG.E R26, desc[UR10][R10.64+0x8] ;  /* 0x0000080a0a1a7981 */ /* 0x000f64000c1e1900 */
[----:B------:R-:W-:Y:S01]  /*03e0*/  IMAD.X R13, R15, 0x1, R25, P0 ;  /* 0x000000010f0d7824 */ /* 0x000fe200000e0619 */
[----:B------:R-:W-:-:S04]  /*03f0*/  IADD3 R2, P0, PT, R12, R27, RZ ;  /* 0x0000001b0c027210 */ /* 0x000fc80007f1e0ff */
[----:B------:R-:W5:Y:S01]  /*0400*/  LDG.E R12, desc[UR10][R12.64] ;  /* 0x0000000a0c0c7981 */ /* 0x000f62000c1e1900 */
[----:B--2---:R-:W-:Y:S01]  /*0410*/  FFMA R0, R16, R3, R0 ;  /* 0x0000000310007223 */ /* 0x004fe20000000000 */
[----:B------:R-:W-:Y:S01]  /*0420*/  IMAD.X R3, R13, 0x1, R25, P0 ;  /* 0x000000010d037824 */ /* 0x000fe200000e0619 */
[----:B------:R-:W-:Y:S01]  /*0430*/  IADD3 R16, P0, PT, R2, R27, RZ ;  /* 0x0000001b02107210 */ /* 0x000fe20007f1e0ff */
[----:B------:R-:W2:Y:S04]  /*0440*/  LDG.E R13, desc[UR10][R10.64] ;  /* 0x0000000a0a0d7981 */ /* 0x000ea8000c1e1900 */
[----:B------:R-:W2:Y:S01]  /*0450*/  LDG.E R2, desc[UR10][R2.64] ;  /* 0x0000000a02027981 */ /* 0x000ea2000c1e1900 */
[----:B---3--:R-:W-:Y:S01]  /*0460*/  FFMA R0, R24, R17, R0 ;  /* 0x0000001118007223 */ /* 0x008fe20000000000 */
[----:B------:R-:W-:-:S02]  /*0470*/  IADD3.X R17, PT, PT, R3, R25, RZ, P0, !PT ;  /* 0x0000001903117210 */ /* 0x000fc400007fe4ff */
[----:B------:R-:W3:Y:S01]  /*0480*/  LDG.E R24, desc[UR10][R10.64+0x4] ;  /* 0x0000040a0a187981 */ /* 0x000ee2000c1e1900 */
[----:B0-----:R-:W-:-:S03]  /*0490*/  IADD3 R14, P0, PT, R16, R27, RZ ;  /* 0x0000001b100e7210 */ /* 0x001fc60007f1e0ff */
[----:B------:R-:W3:Y:S01]  /*04a0*/  LDG.E R16, desc[UR10][R16.64] ;  /* 0x0000000a10107981 */ /* 0x000ee2000c1e1900 */
[----:B----4-:R-:W-:-:S03]  /*04b0*/  FFMA R22, R29, R22, R0 ;  /* 0x000000161d167223 */ /* 0x010fc60000000000 */
[----:B------:R-:W5:Y:S01]  /*04c0*/  LDG.E R0, desc[UR10][R10.64+-0x4] ;  /* 0xfffffc0a0a007981 */ /* 0x000f62000c1e1900 */
[--C-:B------:R-:W-:Y:S01]  /*04d0*/  IMAD.X R15, R17, 0x1, R25.reuse, P0 ;  /* 0x00000001110f7824 */ /* 0x100fe200000e0619 */
[----:B------:R-:W-:Y:S02]  /*04e0*/  IADD3 R28, P0, PT, R14, R27, RZ ;  /* 0x0000001b0e1c7210 */ /* 0x000fe40007f1e0ff */
[----:B------:R0:W4:Y:S03]  /*04f0*/  LDG.E R3, desc[UR10][R10.64+0xc] ;  /* 0x00000c0a0a037981 */ /* 0x000126000c1e1900 */
[----:B------:R-:W-:Y:S01]  /*0500*/  IMAD.X R29, R15, 0x1, R25, P0 ;  /* 0x000000010f1d7824 */ /* 0x000fe200000e0619 */
[----:B------:R-:W4:Y:S04]  /*0510*/  LDG.E R14, desc[UR10][R14.64] ;  /* 0x0000000a0e0e7981 */ /* 0x000f28000c1e1900 */
[----:B------:R-:W4:Y:S01]  /*0520*/  LDG.E R28, desc[UR10][R28.64] ;  /* 0x0000000a1c1c7981 */ /* 0x000f22000c1e1900 */
[----:B------:R-:W-:-:S04]  /*0530*/  UIADD3 UR6, UP1, UPT, UR6, -0x8, URZ ;  /* 0xfffffff806067890 */ /* 0x000fc8000ff3e0ff */
[----:B------:R-:W-:Y:S02]  /*0540*/  UIADD3.X UR7, UPT, UPT, UR7, -0x1, URZ, UP1, !UPT ;  /* 0xffffffff07077890 */ /* 0x000fe40008ffe4ff */
[----:B------:R-:W-:-:S04]  /*0550*/  UISETP.NE.U32.AND UP1, UPT, UR6, URZ, UPT ;  /* 0x000000ff0600728c */ /* 0x000fc8000bf25070 */
[----:B------:R-:W-:Y:S01]  /*0560*/  UISETP.NE.AND.EX UP1, UPT, UR7, URZ, UPT, UP1 ;  /* 0x000000ff0700728c */ /* 0x000fe2000bf25310 */
[----:B------:R-:W-:-:S05]  /*0570*/  LEA R20, P0, R8, R20, 0x5 ;  /* 0x0000001408147211 */ /* 0x000fca00078028ff */
[----:B------:R-:W-:Y:S02]  /*0580*/  IMAD.X R21, R21, 0x1, R18, P0 ;  /* 0x0000000115157824 */ /* 0x000fe400000e0612 */
[----:B-----5:R-:W-:-:S04]  /*0590*/  FFMA R0, R0, R12, R22 ;  /* 0x0000000c00007223 */ /* 0x020fc80000000016 */
[----:B--2---:R-:W-:Y:S01]  /*05a0*/  FFMA R13, R13, R2, R0 ;  /* 0x000000020d0d7223 */ /* 0x004fe20000000000 */
[----:B------:R-:W-:-:S03]  /*05b0*/  IADD3 R2, P1, PT, R10, 0x20, RZ ;  /* 0x000000200a027810 */ /* 0x000fc60007f3e0ff */
[----:B---3--:R-:W-:-:S04]  /*05c0*/  FFMA R13, R24, R16, R13 ;  /* 0x00000010180d7223 */ /* 0x008fc8000000000d */
[----:B----4-:R-:W-:Y:S01]  /*05d0*/  FFMA R14, R26, R14, R13 ;  /* 0x0000000e1a0e7223 */ /* 0x010fe2000000000d */
[----:B0-----:R-:W-:-:S03]  /*05e0*/  IMAD.X R11, RZ, RZ, R11, P1 ;  /* 0x000000ffff0b7224 */ /* 0x001fc600008e060b */
[----:B------:R-:W-:Y:S01]  /*05f0*/  FFMA R0, R3, R28, R14 ;  /* 0x0000001c03007223 */ /* 0x000fe2000000000e */
[----:B------:R-:W-:Y:S06]  /*0600*/  BRA.U UP1, `(.L_x_2) ;  /* 0xfffffffd01407547 */ /* 0x000fec000b83ffff */
.L_x_1:
[----:B------:R-:W-:Y:S05]  /*0610*/  BRA.U !UP0, `(.L_x_0) ;  /* 0x0000000508c07547 */ /* 0x000fea000b800000 */
[----:B------:R-:W-:Y:S02]  /*0620*/  UISETP.GE.U32.AND UP1, UPT, UR13, 0x4, UPT ;  /* 0x000000040d00788c */ /* 0x000fe4000bf26070 */
[----:B------:R-:W-:Y:S02]  /*0630*/  ULOP3.LUT UR12, UR8, 0x3, URZ, 0xc0, !UPT ;  /* 0x00000003080c7892 */ /* 0x000fe4000f8ec0ff */
[----:B------:R-:W-:Y:S02]  /*0640*/  UISETP.GE.U32.AND.EX UP1, UPT, URZ, URZ, UPT, UP1 ;  /* 0x000000ffff00728c */ /* 0x000fe4000bf26110 */
[----:B------:R-:W-:-:S04]  /*0650*/  UISETP.NE.U32.AND UP0, UPT, UR12, URZ, UPT ;  /* 0x000000ff0c00728c */ /* 0x000fc8000bf05070 */
[----:B------:R-:W-:-:S03]  /*0660*/  UISETP.NE.AND.EX UP0, UPT, URZ, URZ, UPT, UP0 ;  /* 0x000000ffff00728c */ /* 0x000fc6000bf05300 */
[----:B------:R-:W-:Y:S08]  /*0670*/  BRA.U !UP1, `(.L_x_3) ;  /* 0x0000000109d07547 */ /* 0x000ff0000b800000 */
[----:B------:R-:W0:Y:S01]  /*0680*/  LDCU.128 UR16, c[0x0][0x380] ;  /* 0x00007000ff1077ac */ /* 0x000e220008000c00 */
[----:B------:R-:W-:Y:S01]  /*0690*/  IMAD R2, R8, UR5, RZ ;  /* 0x0000000508027c24 */ /* 0x000fe2000f8e02ff */
[----:B------:R-:W-:-:S03]  /*06a0*/  UIADD3 UR9, UPT, UPT, UR4, 0x1, URZ ;  /* 0x0000000104097890 */ /* 0x000fc6000fffe0ff */
[----:B------:R-:W-:Y:S01]  /*06b0*/  IMAD R11, R9, UR4, R2 ;  /* 0x00000004090b7c24 */ /* 0x000fe2000f8e0202 */
[----:B------:R-:W-:Y:S02]  /*06c0*/  UIADD3 UR7, UPT, UPT, UR4, 0x2, URZ ;  /* 0x0000000204077890 */ /* 0x000fe4000fffe0ff */
[----:B------:R-:W-:Y:S01]  /*06d0*/  IMAD.WIDE.U32 R2, R8, UR4, R6 ;  /* 0x0000000408027c25 */ /* 0x000fe2000f8e0006 */
[----:B------:R-:W-:-:S03]  /*06e0*/  UIADD3 UR6, UPT, UPT, UR4, 0x3, URZ ;  /* 0x0000000304067890 */ /* 0x000fc6000fffe0ff */
[----:B------:R-:W-:Y:S01]  /*06f0*/  IMAD.WIDE.U32 R14, R8, UR9, R6 ;  /* 0x00000009080e7c25 */ /* 0x000fe2000f8e0006 */
[----:B------:R-:W-:-:S03]  /*0700*/  IADD3 R3, PT, PT, R3, R11, RZ ;  /* 0x0000000b03037210 */ /* 0x000fc60007ffe0ff */
[----:B------:R-:W-:Y:S01]  /*0710*/  IMAD.WIDE.U32 R10, R8, UR7, R6 ;  /* 0x00000007080a7c25 */ /* 0x000fe2000f8e0006 */
[----:B0-----:R-:W-:-:S03]  /*0720*/  LEA R16, P0, R2, UR18, 0x2 ;  /* 0x0000001202107c11 */ /* 0x001fc6000f8010ff */
[C---:B------:R-:W-:Y:S01]  /*0730*/  IMAD R13, R9.reuse, UR9, R15 ;  /* 0x00000009090d7c24 */ /* 0x040fe2000f8e020f */
[----:B------:R-:W-:Y:S01]  /*0740*/  LEA R12, P1, R14, UR18, 0x2 ;  /* 0x000000120e0c7c11 */ /* 0x000fe2000f8210ff */
[----:B------:R-:W-:Y:S01]  /*0750*/  IMAD.WIDE.U32 R20, R8, UR6, R6 ;  /* 0x0000000608147c25 */ /* 0x000fe2000f8e0006 */
[----:B------:R-:W-:Y:S02]  /*0760*/  LEA.HI.X R17, R2, UR19, R3, 0x2, P0 ;  /* 0x0000001302117c11 */ /* 0x000fe400080f1403 */
[----:B------:R-:W-:Y:S01]  /*0770*/  LEA.HI.X R13, R14, UR19, R13, 0x2, P1 ;  /* 0x000000130e0d7c11 */ /* 0x000fe200088f140d */
[C---:B------:R-:W-:Y:S01]  /*0780*/  IMAD R3, R9.reuse, UR7, R11 ;  /* 0x0000000709037c24 */ /* 0x040fe2000f8e020b */
[----:B------:R-:W-:Y:S01]  /*0790*/  IADD3 R11, P0, PT, R4, UR4, RZ ;  /* 0x00000004040b7c10 */ /* 0x000fe2000ff1e0ff */
[----:B------:R-:W-:Y:S01]  /*07a0*/  IMAD R15, R9, UR6, R21 ;  /* 0x00000006090f7c24 */ /* 0x000fe2000f8e0215 */
[----:B------:R-:W-:Y:S01]  /*07b0*/  LEA R2, P2, R10, UR18, 0x2 ;  /* 0x000000120a027c11 */ /* 0x000fe2000f8410ff */
[----:B------:R-:W2:Y:S01]  /*07c0*/  LDG.E R16, desc[UR10][R16.64] ;  /* 0x0000000a10107981 */ /* 0x000ea2000c1e1900 */
[----:B------:R-:W-:-:S02]  /*07d0*/  IADD3 R18, P1, PT, R4, UR9, RZ ;  /* 0x0000000904127c10 */ /* 0x000fc4000ff3e0ff */
[----:B------:R-:W-:Y:S01]  /*07e0*/  IADD3.X R22, PT, PT, R23, UR5, RZ, P0, !PT ;  /* 0x0000000517167c10 */ /* 0x000fe200087fe4ff */
[----:B------:R-:W3:Y:S01]  /*07f0*/  LDG.E R12, desc[UR10][R12.64] ;  /* 0x0000000a0c0c7981 */ /* 0x000ee2000c1e1900 */
[----:B------:R-:W-:Y:S01]  /*0800*/  LEA.HI.X R3, R10, UR19, R3, 0x2, P2 ;  /* 0x000000130a037c11 */ /* 0x000fe200090f1403 */
[----:B------:R-:W-:Y:S01]  /*0810*/  IMAD.X R21, RZ, RZ, R23, P1 ;  /* 0x000000ffff157224 */ /* 0x000fe200008e0617 */
[C---:B------:R-:W-:Y:S02]  /*0820*/  LEA R24, P0, R11.reuse, UR16, 0x2 ;  /* 0x000000100b187c11 */ /* 0x040fe4000f8010ff */
[----:B------:R-:W-:Y:S01]  /*0830*/  LEA R10, P2, R20, UR18, 0x2 ;  /* 0x00000012140a7c11 */ /* 0x000fe2000f8410ff */
[----:B------:R-:W4:Y:S01]  /*0840*/  LDG.E R2, desc[UR10][R2.64] ;  /* 0x0000000a02027981 */ /* 0x000f22000c1e1900 */
[----:B------:R-:W-:Y:S02]  /*0850*/  LEA R14, P1, R18, UR16, 0x2 ;  /* 0x00000010120e7c11 */ /* 0x000fe4000f8210ff */
[----:B------:R-:W-:-:S02]  /*0860*/  LEA.HI.X R25, R11, UR17, R22, 0x2, P0 ;  /* 0x000000110b197c11 */ /* 0x000fc400080f1416 */
[----:B------:R-:W-:Y:S02]  /*0870*/  LEA.HI.X R11, R20, UR19, R15, 0x2, P2 ;  /* 0x00000013140b7c11 */ /* 0x000fe400090f140f */
[----:B------:R-:W-:Y:S02]  /*0880*/  LEA.HI.X R15, R18, UR17, R21, 0x2, P1 ;  /* 0x00000011120f7c11 */ /* 0x000fe400088f1415 */
[C---:B------:R-:W-:Y:S01]  /*0890*/  IADD3 R21, P0, PT, R4.reuse, UR7, RZ ;  /* 0x0000000704157c10 */ /* 0x040fe2000ff1e0ff */
[----:B------:R-:W2:Y:S01]  /*08a0*/  LDG.E R25, desc[UR10][R24.64] ;  /* 0x0000000a18197981 */ /* 0x000ea2000c1e1900 */
[----:B------:R-:W-:Y:S02]  /*08b0*/  IADD3 R18, P2, PT, R4, UR6, RZ ;  /* 0x0000000604127c10 */ /* 0x000fe4000ff5e0ff */
[C---:B------:R-:W-:Y:S01]  /*08c0*/  LEA R20, P1, R21.reuse, UR16, 0x2 ;  /* 0x0000001015147c11 */ /* 0x040fe2000f8210ff */
[--C-:B------:R-:W-:Y:S01]  /*08d0*/  IMAD.X R22, RZ, RZ, R23.reuse, P0 ;  /* 0x000000ffff167224 */ /* 0x100fe200000e0617 */
[----:B------:R-:W-:Y:S01]  /*08e0*/  LEA R26, P3, R18, UR16, 0x2 ;  /* 0x00000010121a7c11 */ /* 0x000fe2000f8610ff */
[----:B------:R-:W-:Y:S01]  /*08f0*/  IMAD.X R27, RZ, RZ, R23, P2 ;  /* 0x000000ffff1b7224 */ /* 0x000fe200010e0617 */
[----:B------:R-:W3:Y:S02]  /*0900*/  LDG.E R14, desc[UR10][R14.64] ;  /* 0x0000000a0e0e7981 */ /* 0x000ee4000c1e1900 */
[----:B------:R-:W-:-:S02]  /*0910*/  LEA.HI.X R21, R21, UR17, R22, 0x2, P1 ;  /* 0x0000001115157c11 */ /* 0x000fc400088f1416 */
[----:B------:R-:W-:Y:S01]  /*0920*/  LEA.HI.X R27, R18, UR17, R27, 0x2, P3 ;  /* 0x00000011121b7c11 */ /* 0x000fe200098f141b */
[----:B------:R-:W5:Y:S04]  /*0930*/  LDG.E R10, desc[UR10][R10.64] ;  /* 0x0000000a0a0a7981 */ /* 0x000f68000c1e1900 */
[----:B------:R-:W4:Y:S04]  /*0940*/  LDG.E R20, desc[UR10][R20.64] ;  /* 0x0000000a14147981 */ /* 0x000f28000c1e1900 */
[----:B------:R-:W5:Y:S01]  /*0950*/  LDG.E R26, desc[UR10][R26.64] ;  /* 0x0000000a1a1a7981 */ /* 0x000f62000c1e1900 */
[----:B------:R-:W-:Y:S01]  /*0960*/  UIADD3 UR4, UPT, UPT, UR4, 0x4, URZ ;  /* 0x0000000404047890 */ /* 0x000fe2000fffe0ff */
[----:B------:R-:W-:Y:S01]  /*0970*/  UMOV UR5, URZ ;  /* 0x000000ff00057c82 */ /* 0x000fe20008000000 */
[----:B--2---:R-:W-:-:S04]  /*0980*/  FFMA R25, R25, R16, R0 ;  /* 0x0000001019197223 */ /* 0x004fc80000000000 */
[----:B---3--:R-:W-:-:S04]  /*0990*/  FFMA R25, R14, R12, R25 ;  /* 0x0000000c0e197223 */ /* 0x008fc80000000019 */
[----:B----4-:R-:W-:-:S04]  /*09a0*/  FFMA R25, R20, R2, R25 ;  /* 0x0000000214197223 */ /* 0x010fc80000000019 */
[----:B-----5:R-:W-:-:S07]  /*09b0*/  FFMA R0, R26, R10, R25 ;  /* 0x0000000a1a007223 */ /* 0x020fce0000000019 */
.L_x_3:
[----:B------:R-:W-:Y:S05]  /*09c0*/  BRA.U !UP0, `(.L_x_0) ;  /* 0x0000000108d47547 */ /* 0x000fea000b800000 */
[----:B------:R-:W-:Y:S02]  /*09d0*/  UISETP.NE.U32.AND UP1, UPT, UR12, 0x1, UPT ;  /* 0x000000010c00788c */ /* 0x000fe4000bf25070 */
[----:B------:R-:W-:Y:S02]  /*09e0*/  ULOP3.LUT UR6, UR8, 0x1, URZ, 0xc0, !UPT ;  /* 0x0000000108067892 */ /* 0x000fe4000f8ec0ff */
[----:B------:R-:W-:Y:S02]  /*09f0*/  UISETP.NE.AND.EX UP1, UPT, URZ, URZ, UPT, UP1 ;  /* 0x000000ffff00728c */ /* 0x000fe4000bf25310 */
[----:B------:R-:W-:-:S04]  /*0a00*/  UISETP.NE.U32.AND UP0, UPT, UR6, 0x1, UPT ;  /* 0x000000010600788c */ /* 0x000fc8000bf05070 */
[----:B------:R-:W-:-:S03]  /*0a10*/  UISETP.NE.U32.AND.EX UP0, UPT, URZ, URZ, UPT, UP0 ;  /* 0x000000ffff00728c */ /* 0x000fc6000bf05100 */
[----:B------:R-:W-:Y:S08]  /*0a20*/  BRA.U !UP1, `(.L_x_4) ;  /* 0x0000000109787547 */ /* 0x000ff0000b800000 */
[----:B------:R-:W0:Y:S01]  /*0a30*/  LDCU.128 UR12, c[0x0][0x380] ;  /* 0x00007000ff0c77ac */ /* 0x000e220008000c00 */
[----:B------:R-:W-:Y:S01]  /*0a40*/  IMAD R2, R8, UR5, RZ ;  /* 0x0000000508027c24 */ /* 0x000fe2000f8e02ff */
[----:B------:R-:W-:Y:S01]  /*0a50*/  MOV R15, R7 ;  /* 0x00000007000f7202 */ /* 0x000fe20000000f00 */
[----:B------:R-:W-:Y:S01]  /*0a60*/  IMAD.MOV.U32 R14, RZ, RZ, R6 ;  /* 0x000000ffff0e7224 */ /* 0x000fe200078e0006 */
[----:B------:R-:W-:Y:S02]  /*0a70*/  UIADD3 UR6, UPT, UPT, UR4, 0x1, URZ ;  /* 0x0000000104067890 */ /* 0x000fe4000fffe0ff */
[----:B------:R-:W-:Y:S01]  /*0a80*/  IADD3 R3, P0, PT, R4, UR4, RZ ;  /* 0x0000000404037c10 */ /* 0x000fe2000ff1e0ff */
[----:B------:R-:W-:Y:S02]  /*0a90*/  IMAD R17, R9, UR4, R2 ;  /* 0x0000000409117c24 */ /* 0x000fe4000f8e0202 */
[----:B------:R-:W-:Y:S01]  /*0aa0*/  IMAD.WIDE.U32 R10, R8, UR4, R14 ;  /* 0x00000004080a7c25 */ /* 0x000fe2000f8e000e */
[----:B------:R-:W-:-:S02]  /*0ab0*/  IADD3.X R12, PT, PT, R23, UR5, RZ, P0, !PT ;  /* 0x00000005170c7c10 */ /* 0x000fc400087fe4ff */
[----:B------:R-:W-:Y:S01]  /*0ac0*/  IADD3 R13, P0, PT, R4, UR6, RZ ;  /* 0x00000006040d7c10 */ /* 0x000fe2000ff1e0ff */
[----:B------:R-:W-:-:S04]  /*0ad0*/  IMAD.WIDE.U32 R14, R8, UR6, R14 ;  /* 0x00000006080e7c25 */ /* 0x000fc8000f8e000e */
[----:B------:R-:W-:Y:S01]  /*0ae0*/  IMAD.IADD R17, R11, 0x1, R17 ;  /* 0x000000010b117824 */ /* 0x000fe200078e0211 */
[----:B0-----:R-:W-:Y:S01]  /*0af0*/  LEA R2, P1, R3, UR12, 0x2 ;  /* 0x0000000c03027c11 */ /* 0x001fe2000f8210ff */
[----:B------:R-:W-:Y:S01]  /*0b00*/  IMAD.X R18, RZ, RZ, R23, P0 ;  /* 0x000000ffff127224 */ /* 0x000fe200000e0617 */
[----:B------:R-:W-:Y:S01]  /*0b10*/  LEA R20, P3, R14, UR14, 0x2 ;  /* 0x0000000e0e147c11 */ /* 0x000fe2000f8610ff */
[----:B------:R-:W-:Y:S01]  /*0b20*/  IMAD R11, R9, UR6, R15 ;  /* 0x00000006090b7c24 */ /* 0x000fe2000f8e020f */
[----:B------:R-:W-:Y:S02]  /*0b30*/  LEA.HI.X R3, R3, UR13, R12, 0x2, P1 ;  /* 0x0000000d03037c11 */ /* 0x000fe400088f140c */
[C---:B------:R-:W-:Y:S02]  /*0b40*/  LEA R16, P1, R10.reuse, UR14, 0x2 ;  /* 0x0000000e0a107c11 */ /* 0x040fe4000f8210ff */
[C---:B------:R-:W-:Y:S02]  /*0b50*/  LEA R12, P2, R13.reuse, UR12, 0x2 ;  /* 0x0000000c0d0c7c11 */ /* 0x040fe4000f8410ff */
[----:B------:R-:W-:Y:S01]  /*0b60*/  LEA.HI.X R17, R10, UR15, R17, 0x2, P1 ;  /* 0x0000000f0a117c11 */ /* 0x000fe200088f1411 */
[----:B------:R-:W2:Y:S01]  /*0b70*/  LDG.E R3, desc[UR10][R2.64] ;  /* 0x0000000a02037981 */ /* 0x000ea2000c1e1900 */
[----:B------:R-:W-:-:S02]  /*0b80*/  LEA.HI.X R13, R13, UR13, R18, 0x2, P2 ;  /* 0x0000000d0d0d7c11 */ /* 0x000fc400090f1412 */
[----:B------:R-:W-:Y:S01]  /*0b90*/  LEA.HI.X R21, R14, UR15, R11, 0x2, P3 ;  /* 0x0000000f0e157c11 */ /* 0x000fe200098f140b */
[----:B------:R-:W2:Y:S04]  /*0ba0*/  LDG.E R16, desc[UR10][R16.64] ;  /* 0x0000000a10107981 */ /* 0x000ea8000c1e1900 */
[----:B------:R-:W3:Y:S04]  /*0bb0*/  LDG.E R13, desc[UR10][R12.64] ;  /* 0x0000000a0c0d7981 */ /* 0x000ee8000c1e1900 */
[----:B------:R-:W3:Y:S01]  /*0bc0*/  LDG.E R20, desc[UR10][R20.64] ;  /* 0x0000000a14147981 */ /* 0x000ee2000c1e1900 */
[----:B------:R-:W-:Y:S01]  /*0bd0*/  UIADD3 UR4, UPT, UPT, UR4, 0x2, URZ ;  /* 0x0000000204047890 */ /* 0x000fe2000fffe0ff */
[----:B------:R-:W-:Y:S01]  /*0be0*/  UMOV UR5, URZ ;  /* 0x000000ff00057c82 */ /* 0x000fe20008000000 */
[----:B--2---:R-:W-:-:S04]  /*0bf0*/  FFMA R0, R3, R16, R0 ;  /* 0x0000001003007223 */ /* 0x004fc80000000000 */
[----:B---3--:R-:W-:-:S07]  /*0c00*/  FFMA R0, R13, R20, R0 ;  /* 0x000000140d007223 */ /* 0x008fce0000000000 */
.L_x_4:
[----:B------:R-:W-:Y:S05]  /*0c10*/  BRA.U UP0, `(.L_x_0) ;  /* 0x0000000100407547 */ /* 0x000fea000b800000 */
[----:B------:R-:W0:Y:S01]  /*0c20*/  LDCU.128 UR12, c[0x0][0x380] ;  /* 0x00007000ff0c77ac */ /* 0x000e220008000c00 */
[----:B------:R-:W-:Y:S01]  /*0c30*/  IADD3 R3, P0, PT, R4, UR4, RZ ;  /* 0x0000000404037c10 */ /* 0x000fe2000ff1e0ff */
[C---:B------:R-:W-:Y:S02]  /*0c40*/  IMAD R2, R8.reuse, UR5, RZ ;  /* 0x0000000508027c24 */ /* 0x040fe4000f8e02ff */
[----:B------:R-:W-:Y:S01]  /*0c50*/  IMAD.MOV.U32 R4, RZ, RZ, R6 ;  /* 0x000000ffff047224 */ /* 0x000fe200078e0006 */
[----:B------:R-:W-:Y:S01]  /*0c60*/  IADD3.X R12, PT, PT, R23, UR5, RZ, P0, !PT ;  /* 0x00000005170c7c10 */ /* 0x000fe200087fe4ff */
[----:B------:R-:W-:Y:S02]  /*0c70*/  IMAD.MOV.U32 R5, RZ, RZ, R7 ;  /* 0x000000ffff057224 */ /* 0x000fe400078e0007 */
[----:B------:R-:W-:Y:S02]  /*0c80*/  IMAD R11, R9, UR4, R2 ;  /* 0x00000004090b7c24 */ /* 0x000fe4000f8e0202 */
[----:B------:R-:W-:-:S05]  /*0c90*/  IMAD.WIDE.U32 R4, R8, UR4, R4 ;  /* 0x0000000408047c25 */ /* 0x000fca000f8e0004 */
[----:B------:R-:W-:Y:S02]  /*0ca0*/  IADD3 R5, PT, PT, R5, R11, RZ ;  /* 0x0000000b05057210 */ /* 0x000fe40007ffe0ff */
[C---:B0-----:R-:W-:Y:S02]  /*0cb0*/  LEA R2, P1, R3.reuse, UR12, 0x2 ;  /* 0x0000000c03027c11 */ /* 0x041fe4000f8210ff */
[C---:B------:R-:W-:Y:S02]  /*0cc0*/  LEA R10, P0, R4.reuse, UR14, 0x2 ;  /* 0x0000000e040a7c11 */ /* 0x040fe4000f8010ff */
[----:B------:R-:W-:Y:S02]  /*0cd0*/  LEA.HI.X R3, R3, UR13, R12, 0x2, P1 ;  /* 0x0000000d03037c11 */ /* 0x000fe400088f140c */
[----:B------:R-:W-:-:S04]  /*0ce0*/  LEA.HI.X R11, R4, UR15, R5, 0x2, P0 ;  /* 0x0000000f040b7c11 */ /* 0x000fc800080f1405 */
[----:B------:R-:W2:Y:S04]  /*0cf0*/  LDG.E R3, desc[UR10][R2.64] ;  /* 0x0000000a02037981 */ /* 0x000ea8000c1e1900 */
[----:B------:R-:W2:Y:S02]  /*0d00*/  LDG.E R10, desc[UR10][R10.64] ;  /* 0x0000000a0a0a7981 */ /* 0x000ea4000c1e1900 */
[----:B--2---:R-:W-:-:S07]  /*0d10*/  FFMA R0, R3, R10, R0 ;  /* 0x0000000a03007223 */ /* 0x004fce0000000000 */
.L_x_0:
[----:B------:R-:W0:Y:S01]  /*0d20*/  LDCU.64 UR4, c[0x0][0x390] ;  /* 0x00007200ff0477ac */ /* 0x000e220008000a00 */
[----:B------:R-:W-:Y:S02]  /*0d30*/  IMAD.MOV.U32 R4, RZ, RZ, R6 ;  /* 0x000000ffff047224 */ /* 0x000fe400078e0006 */
[----:B------:R-:W-:Y:S02]  /*0d40*/  IMAD.MOV.U32 R5, RZ, RZ, R7 ;  /* 0x000000ffff057224 */ /* 0x000fe400078e0007 */
[----:B------:R-:W-:-:S04]  /*0d50*/  IMAD.WIDE.U32 R4, R19, R8, R4 ;  /* 0x0000000813047225 */ /* 0x000fc800078e0004 */
[----:B------:R-:W-:Y:S01]  /*0d60*/  IMAD R9, R19, R9, R5 ;  /* 0x0000000913097224 */ /* 0x000fe200078e0205 */
[----:B0-----:R-:W-:-:S04]  /*0d70*/  LEA R2, P0, R4, UR4, 0x2 ;  /* 0x0000000404027c11 */ /* 0x001fc8000f8010ff */
[----:B------:R-:W-:Y:S01]  /*0d80*/  LEA.HI.X R3, R4, UR5, R9, 0x2, P0 ;  /* 0x0000000504037c11 */ /* 0x000fe200080f1409 */
[----:B------:R-:W0:Y:S04]  /*0d90*/  LDCU.64 UR4, c[0x0][0x3b0] ;  /* 0x00007600ff0477ac */ /* 0x000e280008000a00 */
[----:B------:R-:W0:Y:S02]  /*0da0*/  LDG.E R4, desc[UR10][R2.64] ;  /* 0x0000000a02047981 */ /* 0x000e24000c1e1900 */
[----:B0-----:R-:W-:-:S04]  /*0db0*/  FMUL R5, R4, UR5 ;  /* 0x0000000504057c20 */ /* 0x001fc80008400000 */
[----:B------:R-:W-:-:S05]  /*0dc0*/  FFMA R5, R0, UR4, R5 ;  /* 0x0000000400057c23 */ /* 0x000fca0008000005 */
[----:B------:R-:W-:Y:S01]  /*0dd0*/  STG.E desc[UR10][R2.64], R5 ;  /* 0x0000000502007986 */ /* 0x000fe2000c10190a */
[----:B------:R-:W-:Y:S05]  /*0de0*/  EXIT ;  /* 0x000000000000794d */ /* 0x000fea0003800000 */
.L_x_5:
[----:B------:R-:W-:-:S00]  /*0df0*/  BRA `(.L_x_5) ;  /* 0xfffffffc00fc7947 */ /* 0x000fc0000383ffff */
[----:B------:R-:W-:-:S00]  /*0e00*/  NOP ;  /* 0x0000000000007918 */ /* 0x000fc00000000000 */
[----:B------:R-:W-:-:S00]  /*0e10*/  NOP ;  /* 0x0000000000007918 */ /* 0x000fc00000000000 */
[----:B------:R-:W-:-:S00]  /*0e20*/  NOP ;  /* 0x0000000000007918 */ /* 0x000fc00000000000 */
[----:B------:R-:W-:-:S00]  /*0e30*/  NOP ;  /* 0x0000000000007918 */ /* 0x000fc00000000000 */
[----:B------:R-:W-:-:S00]  /*0e40*/  NOP ;  /* 0x0000000000007918 */ /* 0x000fc00000000000 */
[----:B------:R-:W-:-:S00]  /*0e50*/  NOP ;  /* 0x0000000000007918 */ /* 0x000fc00000000000 */
[----:B------:R-:W-:-:S00]  /*0e60*/  NOP ;  /* 0x0000000000007918 */ /* 0x000fc00000000000 */
[----:B------:R-:W-:-:S00]  /*0e70*/  NOP ;  /* 0x0000000000007918 */ /* 0x000fc00000000000 */
.L_x_6:


//--------------------- .nv.shared.reserved.0     --------------------------
	.section	.nv.shared.reserved.0,"aw",@nobits
	.weak		__nv_reservedSMEM_offset_0_alias
	.size		__nv_reservedSMEM_offset_0_alias, 0, 64
	.other		__nv_reservedSMEM_offset_0_alias,@"STO_CUDA_RESERVED_SHARED STV_DEFAULT"
__nv_reservedSMEM_offset_0_alias:
	.zero		0
	.zero		64


//--------------------- .nv.constant0._Z19Sgemm_kernel_globalPfS_S_mmmff --------------------------
	.section	.nv.constant0._Z19Sgemm_kernel_globalPfS_S_mmmff,"a",@progbits
	.sectionflags	@""
	.align	4
.nv.constant0._Z19Sgemm_kernel_globalPfS_S_mmmff:
	.zero		952


//--------------------- SYMBOLS --------------------------

	.type		.nv.reservedSmem.offset0,@object
	.size		.nv.reservedSmem.offset0,0x4
